	.headerflags	@"EF_CUDA_TEXMODE_UNIFIED EF_CUDA_64BIT_ADDRESS EF_CUDA_ACCELERATORS EF_CUDA_SM90 EF_CUDA_VIRTUAL_SM(EF_CUDA_SM90)"
	.elftype	@"ET_EXEC"


//--------------------- .nv.info                  --------------------------
	.section	.nv.info,"",@"SHT_CUDA_INFO"
	.align	4


	//----- nvinfo : EIATTR_REGCOUNT
	.align		4
        /*0000*/ 	.byte	0x04, 0x2f
        /*0002*/ 	.short	(.L_1 - .L_0)
	.align		4
.L_0:
        /*0004*/ 	.word	index@(triton_poi_fused_add_11)
        /*0008*/ 	.word	0x00000012


	//----- nvinfo : EIATTR_MIN_STACK_SIZE
	.align		4
.L_1:
        /*000c*/ 	.byte	0x04, 0x12
        /*000e*/ 	.short	(.L_3 - .L_2)
	.align		4
.L_2:
        /*0010*/ 	.word	index@(triton_poi_fused_add_11)
        /*0014*/ 	.word	0x00000000


	//----- nvinfo : EIATTR_FRAME_SIZE
	.align		4
.L_3:
        /*0018*/ 	.byte	0x04, 0x11
        /*001a*/ 	.short	(.L_5 - .L_4)
	.align		4
.L_4:
        /*001c*/ 	.word	index@(triton_poi_fused_add_11)
        /*0020*/ 	.word	0x00000000


	//----- nvinfo : EIATTR_MIN_STACK_SIZE
	.align		4
.L_5:
        /*0024*/ 	.byte	0x04, 0x12
        /*0026*/ 	.short	(.L_7 - .L_6)
	.align		4
.L_6:
        /*0028*/ 	.word	index@(triton_poi_fused_add_11)
        /*002c*/ 	.word	0x00000000
.L_7:


//--------------------- .nv.info.triton_poi_fused_add_11 --------------------------
	.section	.nv.info.triton_poi_fused_add_11,"",@"SHT_CUDA_INFO"
	.sectionflags	@""
	.align	4


	//----- nvinfo : EIATTR_CUDA_API_VERSION
	.align		4
        /*0000*/ 	.byte	0x04, 0x37
        /*0002*/ 	.short	(.L_9 - .L_8)
.L_8:
        /*0004*/ 	.word	0x0000007c


	//----- nvinfo : EIATTR_KPARAM_INFO
	.align		4
.L_9:
        /*0008*/ 	.byte	0x04, 0x17
        /*000a*/ 	.short	(.L_11 - .L_10)
.L_10:
        /*000c*/ 	.word	0x00000000
        /*0010*/ 	.short	0x0003
        /*0012*/ 	.short	0x0018
        /*0014*/ 	.byte	0x00, 0xf0, 0x11, 0x00


	//----- nvinfo : EIATTR_KPARAM_INFO
	.align		4
.L_11:
        /*0018*/ 	.byte	0x04, 0x17
        /*001a*/ 	.short	(.L_13 - .L_12)
.L_12:
        /*001c*/ 	.word	0x00000000
        /*0020*/ 	.short	0x0002
        /*0022*/ 	.short	0x0010
        /*0024*/ 	.byte	0x00, 0xf4, 0x21, 0x00


	//----- nvinfo : EIATTR_KPARAM_INFO
	.align		4
.L_13:
        /*0028*/ 	.byte	0x04, 0x17
        /*002a*/ 	.short	(.L_15 - .L_14)
.L_14:
        /*002c*/ 	.word	0x00000000
        /*0030*/ 	.short	0x0001
        /*0032*/ 	.short	0x0008
        /*0034*/ 	.byte	0x00, 0xf4, 0x21, 0x00


	//----- nvinfo : EIATTR_KPARAM_INFO
	.align		4
.L_15:
        /*0038*/ 	.byte	0x04, 0x17
        /*003a*/ 	.short	(.L_17 - .L_16)
.L_16:
        /*003c*/ 	.word	0x00000000
        /*0040*/ 	.short	0x0000
        /*0042*/ 	.short	0x0000
        /*0044*/ 	.byte	0x00, 0xf4, 0x21, 0x00


	//----- nvinfo : EIATTR_SPARSE_MMA_MASK
	.align		4
.L_17:
        /*0048*/ 	.byte	0x03, 0x50
        /*004a*/ 	.short	0x0000


	//----- nvinfo : EIATTR_MAXREG_COUNT
	.align		4
        /*004c*/ 	.byte	0x03, 0x1b
        /*004e*/ 	.short	0x00ff


	//----- nvinfo : EIATTR_EXIT_INSTR_OFFSETS
	.align		4
        /*0050*/ 	.byte	0x04, 0x1c
        /*0052*/ 	.short	(.L_19 - .L_18)


	//   ....[0]....
.L_18:
        /*0054*/ 	.word	0x000001d0


	//   ....[1]....
        /*0058*/ 	.word	0x000001f0


	//----- nvinfo : EIATTR_REQNTID
	.align		4
.L_19:
        /*005c*/ 	.byte	0x04, 0x10
        /*005e*/ 	.short	(.L_21 - .L_20)
.L_20:
        /*0060*/ 	.word	0x00000020
        /*0064*/ 	.word	0x00000001
        /*0068*/ 	.word	0x00000001


	//----- nvinfo : EIATTR_CBANK_PARAM_SIZE
	.align		4
.L_21:
        /*006c*/ 	.byte	0x03, 0x19
        /*006e*/ 	.short	0x001c


	//----- nvinfo : EIATTR_PARAM_CBANK
	.align		4
        /*0070*/ 	.byte	0x04, 0x0a
        /*0072*/ 	.short	(.L_23 - .L_22)
	.align		4
.L_22:
        /*0074*/ 	.word	index@(.nv.constant0.triton_poi_fused_add_11)
        /*0078*/ 	.short	0x0210
        /*007a*/ 	.short	0x001c


	//----- nvinfo : EIATTR_SW_WAR
	.align		4
.L_23:
        /*007c*/ 	.byte	0x04, 0x36
        /*007e*/ 	.short	(.L_25 - .L_24)
.L_24:
        /*0080*/ 	.word	0x00000008
.L_25:


//--------------------- .nv.callgraph             --------------------------
	.section	.nv.callgraph,"",@"SHT_CUDA_CALLGRAPH"
	.align	4
	.sectionentsize	8
	.align		4
        /*0000*/ 	.word	0x00000000
	.align		4
        /*0004*/ 	.word	0xffffffff
	.align		4
        /*0008*/ 	.word	0x00000000
	.align		4
        /*000c*/ 	.word	0xfffffffe
	.align		4
        /*0010*/ 	.word	0x00000000
	.align		4
        /*0014*/ 	.word	0xfffffffd
	.align		4
        /*0018*/ 	.word	0x00000000
	.align		4
        /*001c*/ 	.word	0xfffffffc


//--------------------- .text.triton_poi_fused_add_11 --------------------------
	.section	.text.triton_poi_fused_add_11,"ax",@progbits
	.align	128
        .global         triton_poi_fused_add_11
        .type           triton_poi_fused_add_11,@function
        .size           triton_poi_fused_add_11,(.L_x_1 - triton_poi_fused_add_11)
        .other          triton_poi_fused_add_11,@"STO_CUDA_ENTRY STV_DEFAULT"
triton_poi_fused_add_11:
.text.triton_poi_fused_add_11:
[----:B------:R-:W0:Y:S02]  /*0000*/  LDC R1, c[0x0][0x28] ;  /* 0x00000a00ff017b82 */ /* 0x000e240000000800 */
[----:B------:R-:W1:Y:S01]  /*0010*/  S2R R0, SR_TID.X ;  /* 0x0000000000007919 */ /* 0x000e620000002100 */
[----:B------:R-:W2:Y:S01]  /*0020*/  LDC.64 R6, c[0x0][0x220] ;  /* 0x00008800ff067b82 */ /* 0x000ea20000000a00 */
[----:B------:R-:W-:Y:S01]  /*0030*/  CS2R R12, SRZ ;  /* 0x00000000000c7805 */ /* 0x000fe2000001ff00 */
[----:B------:R-:W-:Y:S01]  /*0040*/  ULDC.64 UR4, c[0x0][0x208] ;  /* 0x0000820000047ab9 */ /* 0x000fe20000000a00 */
[----:B------:R-:W3:Y:S05]  /*0050*/  S2R R9, SR_CTAID.X ;  /* 0x0000000000097919 */ /* 0x000eea0000002500 */
[----:B------:R-:W4:Y:S08]  /*0060*/  LDC.64 R4, c[0x0][0x210] ;  /* 0x00008400ff047b82 */ /* 0x000f300000000a00 */
[----:B------:R-:W5:Y:S01]  /*0070*/  LDC.64 R2, c[0x0][0x218] ;  /* 0x00008600ff027b82 */ /* 0x000f620000000a00 */
[----:B-1----:R-:W-:Y:S01]  /*0080*/  IMAD.SHL.U32 R0, R0, 0x2, RZ ;  /* 0x0000000200007824 */ /* 0x002fe200078e00ff */
[----:B---3--:R-:W-:-:S04]  /*0090*/  SHF.R.S32.HI R8, RZ, 0x19, R9 ;  /* 0x00000019ff087819 */ /* 0x008fc80000011409 */
[----:B------:R-:W-:-:S04]  /*00a0*/  LOP3.LUT R0, R0, 0x3e, RZ, 0xc0, !PT ;  /* 0x0000003e00007812 */ /* 0x000fc800078ec0ff */
[----:B------:R-:W-:Y:S02]  /*00b0*/  LEA R9, R9, R0, 0x6 ;  /* 0x0000000009097211 */ /* 0x000fe400078e30ff */
[----:B------:R-:W-:Y:S02]  /*00c0*/  SGXT R0, R8, 0x1 ;  /* 0x000000010800781a */ /* 0x000fe40000000200 */
[C---:B------:R-:W-:Y:S01]  /*00d0*/  ISETP.GE.AND P0, PT, R9.reuse, 0x40, PT ;  /* 0x000000400900780c */ /* 0x040fe20003f06270 */
[----:B----4-:R-:W-:Y:S01]  /*00e0*/  IMAD.WIDE R4, R9, 0x4, R4 ;  /* 0x0000000409047825 */ /* 0x010fe200078e0204 */
[----:B------:R-:W-:-:S03]  /*00f0*/  LEA.HI R0, R0, R9, RZ, 0x2 ;  /* 0x0000000900007211 */ /* 0x000fc600078f10ff */
[----:B-----5:R-:W-:Y:S01]  /*0100*/  IMAD.WIDE R2, R9, 0x4, R2 ;  /* 0x0000000409027825 */ /* 0x020fe200078e0202 */
[----:B------:R-:W-:-:S05]  /*0110*/  LOP3.LUT R0, R0, 0xfffffffc, RZ, 0xc0, !PT ;  /* 0xfffffffc00007812 */ /* 0x000fca00078ec0ff */
[----:B------:R-:W-:-:S04]  /*0120*/  IMAD.IADD R11, R9, 0x1, -R0 ;  /* 0x00000001090b7824 */ /* 0x000fc800078e0a00 */
[----:B--2---:R-:W-:Y:S01]  /*0130*/  IMAD.WIDE R6, R11, 0x4, R6 ;  /* 0x000000040b067825 */ /* 0x004fe200078e0206 */
[----:B------:R-:W-:Y:S02]  /*0140*/  CS2R R10, SRZ ;  /* 0x00000000000a7805 */ /* 0x000fe4000001ff00 */
[----:B------:R-:W-:Y:S02]  /*0150*/  CS2R R8, SRZ ;  /* 0x0000000000087805 */ /* 0x000fe4000001ff00 */
[----:B------:R-:W2:Y:S04]  /*0160*/  @!P0 LDG.E.EL.64 R12, desc[UR4][R6.64] ;  /* 0x00000004060c8981 */ /* 0x000ea8000c2e1b00 */
[----:B------:R-:W2:Y:S04]  /*0170*/  @!P0 LDG.E.64 R10, desc[UR4][R4.64] ;  /* 0x00000004040a8981 */ /* 0x000ea8000c1e1b00 */
[----:B------:R-:W3:Y:S01]  /*0180*/  @!P0 LDG.E.64 R8, desc[UR4][R2.64] ;  /* 0x0000000402088981 */ /* 0x000ee2000c1e1b00 */
[----:B--2---:R-:W-:Y:S01]  /*0190*/  FADD R15, R12, R10 ;  /* 0x0000000a0c0f7221 */ /* 0x004fe20000000000 */
[----:B------:R-:W-:-:S03]  /*01a0*/  FADD R0, R13, R11 ;  /* 0x0000000b0d007221 */ /* 0x000fc60000000000 */
[----:B---3--:R-:W-:Y:S01]  /*01b0*/  FADD R8, R15, R8 ;  /* 0x000000080f087221 */ /* 0x008fe20000000000 */
[----:B------:R-:W-:Y:S01]  /*01c0*/  FADD R9, R0, R9 ;  /* 0x0000000900097221 */ /* 0x000fe20000000000 */
[----:B------:R-:W-:Y:S06]  /*01d0*/  @P0 EXIT ;  /* 0x000000000000094d */ /* 0x000fec0003800000 */
[----:B------:R-:W-:Y:S01]  /*01e0*/  STG.E.64 desc[UR4][R4.64], R8 ;  /* 0x0000000804007986 */ /* 0x000fe2000c101b04 */
[----:B------:R-:W-:Y:S05]  /*01f0*/  EXIT ;  /* 0x000000000000794d */ /* 0x000fea0003800000 */
.L_x_0:
[----:B------:R-:W-:-:S00]  /*0200*/  BRA `(.L_x_0) ;  /* 0xfffffffc00fc7947 */ /* 0x000fc0000383ffff */
[----:B------:R-:W-:-:S00]  /*0210*/  NOP ;  /* 0x0000000000007918 */ /* 0x000fc00000000000 */
        /* <DEDUP_REMOVED lines=14> */
.L_x_1:


//--------------------- .nv.constant0.triton_poi_fused_add_11 --------------------------
	.section	.nv.constant0.triton_poi_fused_add_11,"a",@progbits
	.sectionflags	@""
	.align	4
.nv.constant0.triton_poi_fused_add_11:
	.zero		556
